//
// Generated by NVIDIA NVVM Compiler
//
// Compiler Build ID: CL-36424714
// Cuda compilation tools, release 13.0, V13.0.88
// Based on NVVM 20.0.0
//

.version 9.0
.target sm_100
.address_size 64

	// .globl	_Z10testKernelPi

.visible .entry _Z10testKernelPi(
	.param .u64 .ptr .align 1 _Z10testKernelPi_param_0
)
{
	.reg .b32 	%r<21>;
	.reg .b64 	%rd<3>;

	ld.param.u64 	%rd1, [_Z10testKernelPi_param_0];
	cvta.to.global.u64 	%rd2, %rd1;
	mov.u32 	%r1, %ntid.x;
	mov.u32 	%r2, %ctaid.x;
	mov.u32 	%r3, %tid.x;
	mad.lo.s32 	%r4, %r1, %r2, %r3;
	atom.global.add.u32 	%r5, [%rd2], 10;
	atom.global.add.u32 	%r6, [%rd2+4], -10;
	atom.global.exch.b32 	%r7, [%rd2+8], %r4;
	atom.global.max.s32 	%r8, [%rd2+12], %r4;
	atom.global.min.s32 	%r9, [%rd2+16], %r4;
	atom.global.inc.u32 	%r10, [%rd2+20], 17;
	atom.global.dec.u32 	%r11, [%rd2+24], 137;
	add.s32 	%r12, %r4, -1;
	atom.relaxed.global.cas.b32 	%r13, [%rd2+28], %r12, %r4;
	shl.b32 	%r14, %r4, 1;
	add.s32 	%r15, %r14, 7;
	atom.global.and.b32 	%r16, [%rd2+32], %r15;
	mov.b32 	%r17, 1;
	shl.b32 	%r18, %r17, %r4;
	atom.global.or.b32 	%r19, [%rd2+36], %r18;
	atom.global.xor.b32 	%r20, [%rd2+40], %r4;
	ret;

}


// ===== COMPILED SASS (sm_100) =====

	.target	sm_100

	.elftype	@"ET_EXEC"


//--------------------- .note.nv.tkinfo           --------------------------
	.section	.note.nv.tkinfo,"",@"SHT_NOTE"
	.sectionflags	@"SHF_NOTE_NV_TKINFO"
	.tkinfo
        /*0018*/ 	.word	0x00000002
        /*0030*/ 	.string	""
        /*0030*/ 	.string	"ptxas"
        /*0030*/ 	.string	"Cuda compilation tools, release 13.0, V13.0.88"
        /*0030*/ 	.string	"Build cuda_13.0.r13.0/compiler.36424714_0"
        /*0030*/ 	.string	"-arch sm_100 -m 64 "



//--------------------- .note.nv.cuinfo           --------------------------
	.section	.note.nv.cuinfo,"",@"SHT_NOTE"
	.sectionflags	@"SHF_NOTE_NV_CUINFO"
        /*0018*/ 	.short	0x0002
        /*001a*/ 	.short	0x0064
        /*001c*/ 	.short	0x0082
	.zero		2


//--------------------- .nv.info                  --------------------------
	.section	.nv.info,"",@"SHT_CUDA_INFO"
	.align	4


	//----- nvinfo : EIATTR_REGCOUNT
	.align		4
        /*0000*/ 	.byte	0x04, 0x2f
        /*0002*/ 	.short	(.L_1 - .L_0)
	.align		4
.L_0:
        /*0004*/ 	.word	index@(_Z10testKernelPi)
        /*0008*/ 	.word	0x00000018


	//----- nvinfo : EIATTR_FRAME_SIZE
	.align		4
.L_1:
        /*000c*/ 	.byte	0x04, 0x11
        /*000e*/ 	.short	(.L_3 - .L_2)
	.align		4
.L_2:
        /*0010*/ 	.word	index@(_Z10testKernelPi)
        /*0014*/ 	.word	0x00000000


	//----- nvinfo : EIATTR_MIN_STACK_SIZE
	.align		4
.L_3:
        /*0018*/ 	.byte	0x04, 0x12
        /*001a*/ 	.short	(.L_5 - .L_4)
	.align		4
.L_4:
        /*001c*/ 	.word	index@(_Z10testKernelPi)
        /*0020*/ 	.word	0x00000000
.L_5:


//--------------------- .nv.compat                --------------------------
	.section	.nv.compat,"",@"SHT_CUDA_COMPAT_INFO"
	.align	4
        /*0000*/ 	.byte	0x02, 0x09, 0x00, 0x00, 0x02, 0x02, 0x01, 0x00, 0x02, 0x05, 0x05, 0x00, 0x03, 0x07, 0x01, 0x01
        /*0010*/ 	.byte	0x02, 0x03, 0x00, 0x00, 0x02, 0x06, 0x01, 0x00, 0x04, 0x0b, 0x08, 0x00, 0x09, 0x00, 0x00, 0x00
        /*0020*/ 	.byte	0x00, 0x00, 0x00, 0x00


//--------------------- .nv.info._Z10testKernelPi --------------------------
	.section	.nv.info._Z10testKernelPi,"",@"SHT_CUDA_INFO"
	.sectionflags	@""
	.align	4


	//----- nvinfo : EIATTR_CUDA_API_VERSION
	.align		4
        /*0000*/ 	.byte	0x04, 0x37
        /*0002*/ 	.short	(.L_7 - .L_6)
.L_6:
        /*0004*/ 	.word	0x00000082


	//----- nvinfo : EIATTR_KPARAM_INFO
	.align		4
.L_7:
        /*0008*/ 	.byte	0x04, 0x17
        /*000a*/ 	.short	(.L_9 - .L_8)
.L_8:
        /*000c*/ 	.word	0x00000000
        /*0010*/ 	.short	0x0000
        /*0012*/ 	.short	0x0000
        /*0014*/ 	.byte	0x00, 0xf5, 0x21, 0x00


	//----- nvinfo : EIATTR_SPARSE_MMA_MASK
	.align		4
.L_9:
        /*0018*/ 	.byte	0x03, 0x50
        /*001a*/ 	.short	0x0000


	//----- nvinfo : EIATTR_MAXREG_COUNT
	.align		4
        /*001c*/ 	.byte	0x03, 0x1b
        /*001e*/ 	.short	0x00ff


	//----- nvinfo : EIATTR_MERCURY_ISA_VERSION
	.align		4
        /*0020*/ 	.byte	0x03, 0x5f
        /*0022*/ 	.short	0x0101


	//----- nvinfo : EIATTR_INT_WARP_WIDE_INSTR_OFFSETS
	.align		4
        /*0024*/ 	.byte	0x04, 0x31
        /*0026*/ 	.short	(.L_11 - .L_10)


	//   ....[0]....
.L_10:
        /*0028*/ 	.word	0x000000a0


	//   ....[1]....
        /*002c*/ 	.word	0x000000e0


	//   ....[2]....
        /*0030*/ 	.word	0x00000100


	//   ....[3]....
        /*0034*/ 	.word	0x00000130


	//   ....[4]....
        /*0038*/ 	.word	0x00000140


	//   ....[5]....
        /*003c*/ 	.word	0x00000170


	//----- nvinfo : EIATTR_VRC_CTA_INIT_COUNT
	.align		4
.L_11:
        /*0040*/ 	.byte	0x02, 0x4a
	.zero		1
	.zero		1


	//----- nvinfo : EIATTR_EXIT_INSTR_OFFSETS
	.align		4
        /*0044*/ 	.byte	0x04, 0x1c
        /*0046*/ 	.short	(.L_13 - .L_12)


	//   ....[0]....
.L_12:
        /*0048*/ 	.word	0x000002e0


	//----- nvinfo : EIATTR_CBANK_PARAM_SIZE
	.align		4
.L_13:
        /*004c*/ 	.byte	0x03, 0x19
        /*004e*/ 	.short	0x0008


	//----- nvinfo : EIATTR_PARAM_CBANK
	.align		4
        /*0050*/ 	.byte	0x04, 0x0a
        /*0052*/ 	.short	(.L_15 - .L_14)
	.align		4
.L_14:
        /*0054*/ 	.word	index@(.nv.constant0._Z10testKernelPi)
        /*0058*/ 	.short	0x0380
        /*005a*/ 	.short	0x0008


	//----- nvinfo : EIATTR_SW_WAR
	.align		4
.L_15:
        /*005c*/ 	.byte	0x04, 0x36
        /*005e*/ 	.short	(.L_17 - .L_16)
.L_16:
        /*0060*/ 	.word	0x00000008
.L_17:


//--------------------- .nv.callgraph             --------------------------
	.section	.nv.callgraph,"",@"SHT_CUDA_CALLGRAPH"
	.align	4
	.sectionentsize	8
	.align		4
        /*0000*/ 	.word	0x00000000
	.align		4
        /*0004*/ 	.word	0xffffffff
	.align		4
        /*0008*/ 	.word	0x00000000
	.align		4
        /*000c*/ 	.word	0xfffffffe
	.align		4
        /*0010*/ 	.word	0x00000000
	.align		4
        /*0014*/ 	.word	0xfffffffd
	.align		4
        /*0018*/ 	.word	0x00000000
	.align		4
        /*001c*/ 	.word	0xfffffffc


//--------------------- .text._Z10testKernelPi    --------------------------
	.section	.text._Z10testKernelPi,"ax",@progbits
	.align	128
        .global         _Z10testKernelPi
        .type           _Z10testKernelPi,@function
        .size           _Z10testKernelPi,(.L_x_1 - _Z10testKernelPi)
        .other          _Z10testKernelPi,@"STO_CUDA_ENTRY STV_DEFAULT"
_Z10testKernelPi:
.text._Z10testKernelPi:
[----:B------:R-:W-:Y:S01]  /*0000*/  LDC R1, c[0x0][0x37c] ;  /* 0x0000df00ff017b82 */ /* 0x000fe20000000800 */
[----:B------:R-:W0:Y:S01]  /*0010*/  S2R R3, SR_CTAID.X ;  /* 0x0000000000037919 */ /* 0x000e220000002500 */
[----:B------:R-:W0:Y:S01]  /*0020*/  LDCU UR4, c[0x0][0x360] ;  /* 0x00006c00ff0477ac */ /* 0x000e220008000800 */
[----:B------:R-:W-:-:S05]  /*0030*/  IMAD.MOV.U32 R2, RZ, RZ, 0x1 ;  /* 0x00000001ff027424 */ /* 0x000fca00078e00ff */
[----:B------:R-:W1:Y:S01]  /*0040*/  LDC.64 R4, c[0x0][0x380] ;  /* 0x0000e000ff047b82 */ /* 0x000e620000000a00 */
[----:B------:R-:W0:Y:S01]  /*0050*/  S2R R0, SR_TID.X ;  /* 0x0000000000007919 */ /* 0x000e220000002100 */
[----:B------:R-:W2:Y:S01]  /*0060*/  LDCU.64 UR6, c[0x0][0x380] ;  /* 0x00007000ff0677ac */ /* 0x000ea20008000a00 */
[----:B------:R-:W3:Y:S01]  /*0070*/  S2R R6, SR_LANEID ;  /* 0x0000000000067919 */ /* 0x000ee20000000000 */
[----:B------:R-:W1:Y:S01]  /*0080*/  LDCU.64 UR8, c[0x0][0x358] ;  /* 0x00006b00ff0877ac */ /* 0x000e620008000a00 */
[----:B0-----:R-:W-:Y:S01]  /*0090*/  IMAD R3, R3, UR4, R0 ;  /* 0x0000000403037c24 */ /* 0x001fe2000f8e0200 */
[----:B------:R-:W-:Y:S02]  /*00a0*/  VOTEU.ANY UR4, UPT, PT ;  /* 0x0000000000047886 */ /* 0x000fe400038e0100 */
[----:B------:R-:W0:Y:S01]  /*00b0*/  POPC R8, UR4 ;  /* 0x0000000400087d09 */ /* 0x000e220008000000 */
[----:B------:R-:W-:Y:S01]  /*00c0*/  UFLO.U32 UR4, UR4 ;  /* 0x00000004000472bd */ /* 0x000fe200080e0000 */
[----:B------:R-:W-:Y:S01]  /*00d0*/  LEA R0, R3, 0x7, 0x1 ;  /* 0x0000000703007811 */ /* 0x000fe200078e08ff */
[----:B------:R-:W4:Y:S01]  /*00e0*/  REDUX.XOR UR13, R3 ;  /* 0x00000000030d73c4 */ /* 0x000f220000008000 */
[----:B------:R-:W-:-:S02]  /*00f0*/  SHF.L.U32 R2, R2, R3, RZ ;  /* 0x0000000302027219 */ /* 0x000fc400000006ff */
[C---:B------:R-:W-:Y:S02]  /*0100*/  CREDUX.MIN.S32 UR10, R3.reuse ;  /* 0x00000000030a72cc */ /* 0x040fe40000008200 */
[----:B---3--:R-:W-:Y:S01]  /*0110*/  ISETP.EQ.U32.AND P0, PT, R6, UR4, PT ;  /* 0x0000000406007c0c */ /* 0x008fe2000bf02070 */
[----:B--2---:R-:W-:Y:S01]  /*0120*/  UIADD3 UR4, UP0, UPT, UR6, 0x4, URZ ;  /* 0x0000000406047890 */ /* 0x004fe2000ff1e0ff */
[----:B------:R-:W-:Y:S01]  /*0130*/  CREDUX.MAX.S32 UR6, R3 ;  /* 0x00000000030672cc */ /* 0x000fe20000000200 */
[----:B------:R-:W2:Y:S02]  /*0140*/  REDUX UR11, R0 ;  /* 0x00000000000b73c4 */ /* 0x000ea40000000000 */
[----:B------:R-:W-:Y:S01]  /*0150*/  UIADD3.X UR5, UPT, UPT, URZ, UR7, URZ, UP0, !UPT ;  /* 0x00000007ff057290 */ /* 0x000fe200087fe4ff */
[----:B0-----:R-:W-:-:S05]  /*0160*/  IMAD R9, R8, 0xa, RZ ;  /* 0x0000000a08097824 */ /* 0x001fca00078e02ff */
[----:B------:R0:W3:Y:S01]  /*0170*/  REDUX.OR UR12, R2 ;  /* 0x00000000020c73c4 */ /* 0x0000e20000004000 */
[----:B------:R-:W-:Y:S01]  /*0180*/  MOV R6, UR4 ;  /* 0x0000000400067c02 */ /* 0x000fe20008000f00 */
[----:B------:R-:W-:Y:S02]  /*0190*/  IMAD.U32 R7, RZ, RZ, UR5 ;  /* 0x00000005ff077e24 */ /* 0x000fe4000f8e00ff */
[----:B------:R-:W-:Y:S02]  /*01a0*/  IMAD R11, R8, -0xa, RZ ;  /* 0xfffffff6080b7824 */ /* 0x000fe400078e02ff */
[----:B------:R-:W-:Y:S02]  /*01b0*/  HFMA2 R19, -RZ, RZ, 0, 1.013278961181640625e-06 ;  /* 0x00000011ff137431 */ /* 0x000fe400000001ff */
[----:B------:R-:W-:Y:S01]  /*01c0*/  IMAD.U32 R13, RZ, RZ, UR6 ;  /* 0x00000006ff0d7e24 */ /* 0x000fe2000f8e00ff */
[----:B------:R-:W-:Y:S01]  /*01d0*/  MOV R15, UR10 ;  /* 0x0000000a000f7c02 */ /* 0x000fe20008000f00 */
[----:B-1----:R2:W-:Y:S01]  /*01e0*/  @P0 REDG.E.ADD.STRONG.GPU desc[UR8][R4.64], R9 ;  /* 0x000000090400098e */ /* 0x0025e2000c12e108 */
[----:B------:R-:W-:Y:S01]  /*01f0*/  IMAD.MOV.U32 R21, RZ, RZ, 0x89 ;  /* 0x00000089ff157424 */ /* 0x000fe200078e00ff */
[----:B0-----:R-:W-:-:S02]  /*0200*/  IADD3 R2, PT, PT, R3, -0x1, RZ ;  /* 0xffffffff03027810 */ /* 0x001fc40007ffe0ff */
[----:B------:R-:W-:Y:S01]  /*0210*/  @P0 REDG.E.ADD.STRONG.GPU desc[UR8][R6.64], R11 ;  /* 0x0000000b0600098e */ /* 0x000fe2000c12e108 */
[----:B----4-:R-:W-:-:S03]  /*0220*/  IMAD.U32 R17, RZ, RZ, UR13 ;  /* 0x0000000dff117e24 */ /* 0x010fc6000f8e00ff */
[----:B------:R-:W-:Y:S04]  /*0230*/  ATOMG.E.EXCH.STRONG.GPU PT, RZ, desc[UR8][R6.64+0x4], R3 ;  /* 0x8000040306ff79a8 */ /* 0x000fe8000c1ef108 */
[----:B------:R-:W-:Y:S01]  /*0240*/  @P0 REDG.E.MAX.S32.STRONG.GPU desc[UR8][R6.64+0x8], R13 ;  /* 0x0000080d0600098e */ /* 0x000fe2000d12e308 */
[----:B--2---:R-:W-:-:S03]  /*0250*/  IMAD.U32 R5, RZ, RZ, UR11 ;  /* 0x0000000bff057e24 */ /* 0x004fc6000f8e00ff */
[----:B------:R-:W-:Y:S01]  /*0260*/  @P0 REDG.E.MIN.S32.STRONG.GPU desc[UR8][R6.64+0xc], R15 ;  /* 0x00000c0f0600098e */ /* 0x000fe2000c92e308 */
[----:B---3--:R-:W-:-:S03]  /*0270*/  MOV R9, UR12 ;  /* 0x0000000c00097c02 */ /* 0x008fc60008000f00 */
[----:B------:R-:W-:Y:S04]  /*0280*/  REDG.E.INC.STRONG.GPU desc[UR8][R6.64+0x10], R19 ;  /* 0x000010130600798e */ /* 0x000fe8000d92e108 */
[----:B------:R-:W-:Y:S04]  /*0290*/  REDG.E.DEC.STRONG.GPU desc[UR8][R6.64+0x14], R21 ;  /* 0x000014150600798e */ /* 0x000fe8000e12e108 */
[----:B------:R-:W-:Y:S04]  /*02a0*/  ATOMG.E.CAS.STRONG.GPU PT, RZ, [R6+0x18], R2, R3 ;  /* 0x0000180206ff73a9 */ /* 0x000fe800001ee103 */
[----:B------:R-:W-:Y:S04]  /*02b0*/  @P0 REDG.E.AND.STRONG.GPU desc[UR8][R6.64+0x1c], R5 ;  /* 0x00001c050600098e */ /* 0x000fe8000e92e108 */
[----:B------:R-:W-:Y:S04]  /*02c0*/  @P0 REDG.E.OR.STRONG.GPU desc[UR8][R6.64+0x20], R9 ;  /* 0x000020090600098e */ /* 0x000fe8000f12e108 */
[----:B------:R-:W-:Y:S01]  /*02d0*/  @P0 REDG.E.XOR.STRONG.GPU desc[UR8][R6.64+0x24], R17 ;  /* 0x000024110600098e */ /* 0x000fe2000f92e108 */
[----:B------:R-:W-:Y:S05]  /*02e0*/  EXIT ;  /* 0x000000000000794d */ /* 0x000fea0003800000 */
.L_x_0:
[----:B------:R-:W-:-:S00]  /*02f0*/  BRA `(.L_x_0) ;  /* 0xfffffffc00fc7947 */ /* 0x000fc0000383ffff */
[----:B------:R-:W-:-:S00]  /*0300*/  NOP ;  /* 0x0000000000007918 */ /* 0x000fc00000000000 */
[----:B------:R-:W-:-:S00]  /*0310*/  NOP ;  /* 0x0000000000007918 */ /* 0x000fc00000000000 */
[----:B------:R-:W-:-:S00]  /*0320*/  NOP ;  /* 0x0000000000007918 */ /* 0x000fc00000000000 */
[----:B------:R-:W-:-:S00]  /*0330*/  NOP ;  /* 0x0000000000007918 */ /* 0x000fc00000000000 */
[----:B------:R-:W-:-:S00]  /*0340*/  NOP ;  /* 0x0000000000007918 */ /* 0x000fc00000000000 */
[----:B------:R-:W-:-:S00]  /*0350*/  NOP ;  /* 0x0000000000007918 */ /* 0x000fc00000000000 */
[----:B------:R-:W-:-:S00]  /*0360*/  NOP ;  /* 0x0000000000007918 */ /* 0x000fc00000000000 */
[----:B------:R-:W-:-:S00]  /*0370*/  NOP ;  /* 0x0000000000007918 */ /* 0x000fc00000000000 */
.L_x_1:


//--------------------- .nv.shared.reserved.0     --------------------------
	.section	.nv.shared.reserved.0,"aw",@nobits
	.weak		__nv_reservedSMEM_offset_0_alias
	.size		__nv_reservedSMEM_offset_0_alias, 0, 64
	.other		__nv_reservedSMEM_offset_0_alias,@"STO_CUDA_RESERVED_SHARED STV_DEFAULT"
__nv_reservedSMEM_offset_0_alias:
	.zero		0
	.zero		64


//--------------------- .nv.constant0._Z10testKernelPi --------------------------
	.section	.nv.constant0._Z10testKernelPi,"a",@progbits
	.sectionflags	@""
	.align	4
.nv.constant0._Z10testKernelPi:
	.zero		904


//--------------------- SYMBOLS --------------------------

	.type		.nv.reservedSmem.offset0,@object
	.size		.nv.reservedSmem.offset0,0x4
